//
// Generated by NVIDIA NVVM Compiler
//
// Compiler Build ID: CL-36424714
// Cuda compilation tools, release 13.0, V13.0.88
// Based on NVVM 20.0.0
//

.version 9.0
.target sm_100
.address_size 64

	// .globl	_Z12gpuTransposePfS_ii

.visible .entry _Z12gpuTransposePfS_ii(
	.param .u64 .ptr .align 1 _Z12gpuTransposePfS_ii_param_0,
	.param .u64 .ptr .align 1 _Z12gpuTransposePfS_ii_param_1,
	.param .u32 _Z12gpuTransposePfS_ii_param_2,
	.param .u32 _Z12gpuTransposePfS_ii_param_3
)
{
	.reg .pred 	%p<4>;
	.reg .b32 	%r<15>;
	.reg .b32 	%f<2>;
	.reg .b64 	%rd<9>;

	ld.param.u64 	%rd1, [_Z12gpuTransposePfS_ii_param_0];
	ld.param.u64 	%rd2, [_Z12gpuTransposePfS_ii_param_1];
	ld.param.u32 	%r3, [_Z12gpuTransposePfS_ii_param_2];
	ld.param.u32 	%r5, [_Z12gpuTransposePfS_ii_param_3];
	mov.u32 	%r6, %ntid.x;
	mov.u32 	%r7, %ctaid.x;
	mov.u32 	%r8, %tid.x;
	mad.lo.s32 	%r1, %r6, %r7, %r8;
	mov.u32 	%r9, %ntid.y;
	mov.u32 	%r10, %ctaid.y;
	mov.u32 	%r11, %tid.y;
	mad.lo.s32 	%r12, %r9, %r10, %r11;
	setp.ge.u32 	%p1, %r1, %r3;
	setp.ge.u32 	%p2, %r12, %r5;
	or.pred  	%p3, %p1, %p2;
	@%p3 bra 	$L__BB0_2;
	cvta.to.global.u64 	%rd3, %rd1;
	cvta.to.global.u64 	%rd4, %rd2;
	mad.lo.s32 	%r13, %r5, %r1, %r12;
	mul.wide.u32 	%rd5, %r13, 4;
	add.s64 	%rd6, %rd3, %rd5;
	ld.global.f32 	%f1, [%rd6];
	mad.lo.s32 	%r14, %r3, %r12, %r1;
	mul.wide.u32 	%rd7, %r14, 4;
	add.s64 	%rd8, %rd4, %rd7;
	st.global.f32 	[%rd8], %f1;
$L__BB0_2:
	ret;

}
	// .globl	_Z9gpuMatMulPfS_S_iii
.visible .entry _Z9gpuMatMulPfS_S_iii(
	.param .u64 .ptr .align 1 _Z9gpuMatMulPfS_S_iii_param_0,
	.param .u64 .ptr .align 1 _Z9gpuMatMulPfS_S_iii_param_1,
	.param .u64 .ptr .align 1 _Z9gpuMatMulPfS_S_iii_param_2,
	.param .u32 _Z9gpuMatMulPfS_S_iii_param_3,
	.param .u32 _Z9gpuMatMulPfS_S_iii_param_4,
	.param .u32 _Z9gpuMatMulPfS_S_iii_param_5
)
{
	.reg .pred 	%p<13>;
	.reg .b32 	%r<94>;
	.reg .b32 	%f<68>;
	.reg .b64 	%rd<69>;

	ld.param.u64 	%rd4, [_Z9gpuMatMulPfS_S_iii_param_0];
	ld.param.u64 	%rd5, [_Z9gpuMatMulPfS_S_iii_param_1];
	ld.param.u64 	%rd3, [_Z9gpuMatMulPfS_S_iii_param_2];
	ld.param.u32 	%r46, [_Z9gpuMatMulPfS_S_iii_param_3];
	ld.param.u32 	%r44, [_Z9gpuMatMulPfS_S_iii_param_4];
	ld.param.u32 	%r47, [_Z9gpuMatMulPfS_S_iii_param_5];
	cvta.to.global.u64 	%rd1, %rd5;
	cvta.to.global.u64 	%rd2, %rd4;
	mov.u32 	%r48, %ntid.x;
	mov.u32 	%r49, %ctaid.x;
	mov.u32 	%r50, %tid.x;
	mad.lo.s32 	%r1, %r48, %r49, %r50;
	mov.u32 	%r51, %ntid.y;
	mov.u32 	%r52, %ctaid.y;
	mul.lo.s32 	%r2, %r51, %r52;
	mov.u32 	%r3, %tid.y;
	add.s32 	%r53, %r2, %r3;
	setp.ge.u32 	%p1, %r1, %r46;
	setp.ge.u32 	%p2, %r53, %r47;
	or.pred  	%p3, %p1, %p2;
	@%p3 bra 	$L__BB1_14;
	setp.lt.s32 	%p4, %r44, 1;
	mov.f32 	%f67, 0f00000000;
	@%p4 bra 	$L__BB1_13;
	mul.lo.s32 	%r5, %r44, %r1;
	and.b32  	%r6, %r44, 7;
	setp.lt.u32 	%p5, %r44, 8;
	mov.f32 	%f67, 0f00000000;
	mov.b32 	%r92, 0;
	@%p5 bra 	$L__BB1_5;
	and.b32  	%r92, %r44, 2147483640;
	neg.s32 	%r90, %r92;
	add.s32 	%r55, %r3, %r47;
	add.s32 	%r89, %r55, %r2;
	shl.b32 	%r10, %r47, 3;
	shl.b32 	%r56, %r47, 1;
	add.s32 	%r88, %r53, %r56;
	mad.lo.s32 	%r87, %r47, 3, %r53;
	shl.b32 	%r57, %r47, 2;
	add.s32 	%r86, %r53, %r57;
	mad.lo.s32 	%r85, %r47, 5, %r53;
	mad.lo.s32 	%r84, %r47, 6, %r53;
	mad.lo.s32 	%r83, %r47, 7, %r53;
	add.s32 	%r81, %r5, 3;
	mov.f32 	%f67, 0f00000000;
	mov.u32 	%r82, %r53;
$L__BB1_4:
	.pragma "nounroll";
	add.s32 	%r58, %r81, -3;
	mul.wide.u32 	%rd6, %r58, 4;
	add.s64 	%rd7, %rd2, %rd6;
	ld.global.f32 	%f17, [%rd7];
	mul.wide.u32 	%rd8, %r82, 4;
	add.s64 	%rd9, %rd1, %rd8;
	ld.global.f32 	%f18, [%rd9];
	fma.rn.f32 	%f19, %f17, %f18, %f67;
	add.s32 	%r59, %r81, -2;
	mul.wide.u32 	%rd10, %r59, 4;
	add.s64 	%rd11, %rd2, %rd10;
	ld.global.f32 	%f20, [%rd11];
	mul.wide.u32 	%rd12, %r89, 4;
	add.s64 	%rd13, %rd1, %rd12;
	ld.global.f32 	%f21, [%rd13];
	fma.rn.f32 	%f22, %f20, %f21, %f19;
	add.s32 	%r60, %r81, -1;
	mul.wide.u32 	%rd14, %r60, 4;
	add.s64 	%rd15, %rd2, %rd14;
	ld.global.f32 	%f23, [%rd15];
	mul.wide.u32 	%rd16, %r88, 4;
	add.s64 	%rd17, %rd1, %rd16;
	ld.global.f32 	%f24, [%rd17];
	fma.rn.f32 	%f25, %f23, %f24, %f22;
	add.s32 	%r61, %r81, 4;
	mul.wide.u32 	%rd18, %r81, 4;
	add.s64 	%rd19, %rd2, %rd18;
	ld.global.f32 	%f26, [%rd19];
	mul.wide.u32 	%rd20, %r87, 4;
	add.s64 	%rd21, %rd1, %rd20;
	ld.global.f32 	%f27, [%rd21];
	fma.rn.f32 	%f28, %f26, %f27, %f25;
	add.s32 	%r62, %r81, 1;
	mul.wide.u32 	%rd22, %r62, 4;
	add.s64 	%rd23, %rd2, %rd22;
	ld.global.f32 	%f29, [%rd23];
	mul.wide.u32 	%rd24, %r86, 4;
	add.s64 	%rd25, %rd1, %rd24;
	ld.global.f32 	%f30, [%rd25];
	fma.rn.f32 	%f31, %f29, %f30, %f28;
	add.s32 	%r63, %r81, 2;
	mul.wide.u32 	%rd26, %r63, 4;
	add.s64 	%rd27, %rd2, %rd26;
	ld.global.f32 	%f32, [%rd27];
	mul.wide.u32 	%rd28, %r85, 4;
	add.s64 	%rd29, %rd1, %rd28;
	ld.global.f32 	%f33, [%rd29];
	fma.rn.f32 	%f34, %f32, %f33, %f31;
	add.s32 	%r64, %r81, 3;
	mul.wide.u32 	%rd30, %r64, 4;
	add.s64 	%rd31, %rd2, %rd30;
	ld.global.f32 	%f35, [%rd31];
	mul.wide.u32 	%rd32, %r84, 4;
	add.s64 	%rd33, %rd1, %rd32;
	ld.global.f32 	%f36, [%rd33];
	fma.rn.f32 	%f37, %f35, %f36, %f34;
	mul.wide.u32 	%rd34, %r61, 4;
	add.s64 	%rd35, %rd2, %rd34;
	ld.global.f32 	%f38, [%rd35];
	mul.wide.u32 	%rd36, %r83, 4;
	add.s64 	%rd37, %rd1, %rd36;
	ld.global.f32 	%f39, [%rd37];
	fma.rn.f32 	%f67, %f38, %f39, %f37;
	add.s32 	%r90, %r90, 8;
	add.s32 	%r89, %r89, %r10;
	add.s32 	%r88, %r88, %r10;
	add.s32 	%r87, %r87, %r10;
	add.s32 	%r86, %r86, %r10;
	add.s32 	%r85, %r85, %r10;
	add.s32 	%r84, %r84, %r10;
	add.s32 	%r83, %r83, %r10;
	add.s32 	%r82, %r82, %r10;
	add.s32 	%r81, %r81, 8;
	setp.ne.s32 	%p6, %r90, 0;
	@%p6 bra 	$L__BB1_4;
$L__BB1_5:
	setp.eq.s32 	%p7, %r6, 0;
	@%p7 bra 	$L__BB1_13;
	and.b32  	%r39, %r44, 3;
	setp.lt.u32 	%p8, %r6, 4;
	@%p8 bra 	$L__BB1_8;
	add.s32 	%r65, %r92, %r5;
	mul.wide.u32 	%rd38, %r65, 4;
	add.s64 	%rd39, %rd2, %rd38;
	ld.global.f32 	%f41, [%rd39];
	mad.lo.s32 	%r66, %r92, %r47, %r53;
	mul.wide.u32 	%rd40, %r66, 4;
	add.s64 	%rd41, %rd1, %rd40;
	ld.global.f32 	%f42, [%rd41];
	fma.rn.f32 	%f43, %f41, %f42, %f67;
	add.s32 	%r67, %r65, 1;
	mul.wide.u32 	%rd42, %r67, 4;
	add.s64 	%rd43, %rd2, %rd42;
	ld.global.f32 	%f44, [%rd43];
	add.s32 	%r68, %r66, %r47;
	mul.wide.u32 	%rd44, %r68, 4;
	add.s64 	%rd45, %rd1, %rd44;
	ld.global.f32 	%f45, [%rd45];
	fma.rn.f32 	%f46, %f44, %f45, %f43;
	add.s32 	%r69, %r65, 2;
	mul.wide.u32 	%rd46, %r69, 4;
	add.s64 	%rd47, %rd2, %rd46;
	ld.global.f32 	%f47, [%rd47];
	add.s32 	%r70, %r68, %r47;
	mul.wide.u32 	%rd48, %r70, 4;
	add.s64 	%rd49, %rd1, %rd48;
	ld.global.f32 	%f48, [%rd49];
	fma.rn.f32 	%f49, %f47, %f48, %f46;
	add.s32 	%r71, %r65, 3;
	mul.wide.u32 	%rd50, %r71, 4;
	add.s64 	%rd51, %rd2, %rd50;
	ld.global.f32 	%f50, [%rd51];
	add.s32 	%r72, %r70, %r47;
	mul.wide.u32 	%rd52, %r72, 4;
	add.s64 	%rd53, %rd1, %rd52;
	ld.global.f32 	%f51, [%rd53];
	fma.rn.f32 	%f67, %f50, %f51, %f49;
	add.s32 	%r92, %r92, 4;
$L__BB1_8:
	setp.eq.s32 	%p9, %r39, 0;
	@%p9 bra 	$L__BB1_13;
	setp.eq.s32 	%p10, %r39, 1;
	@%p10 bra 	$L__BB1_11;
	add.s32 	%r73, %r92, %r5;
	mul.wide.u32 	%rd54, %r73, 4;
	add.s64 	%rd55, %rd2, %rd54;
	ld.global.f32 	%f53, [%rd55];
	mad.lo.s32 	%r74, %r92, %r47, %r53;
	mul.wide.u32 	%rd56, %r74, 4;
	add.s64 	%rd57, %rd1, %rd56;
	ld.global.f32 	%f54, [%rd57];
	fma.rn.f32 	%f55, %f53, %f54, %f67;
	add.s32 	%r75, %r73, 1;
	mul.wide.u32 	%rd58, %r75, 4;
	add.s64 	%rd59, %rd2, %rd58;
	ld.global.f32 	%f56, [%rd59];
	add.s32 	%r76, %r74, %r47;
	mul.wide.u32 	%rd60, %r76, 4;
	add.s64 	%rd61, %rd1, %rd60;
	ld.global.f32 	%f57, [%rd61];
	fma.rn.f32 	%f67, %f56, %f57, %f55;
	add.s32 	%r92, %r92, 2;
$L__BB1_11:
	and.b32  	%r77, %r44, 1;
	setp.eq.b32 	%p11, %r77, 1;
	not.pred 	%p12, %p11;
	@%p12 bra 	$L__BB1_13;
	add.s32 	%r78, %r92, %r5;
	mul.wide.u32 	%rd62, %r78, 4;
	add.s64 	%rd63, %rd2, %rd62;
	ld.global.f32 	%f58, [%rd63];
	mad.lo.s32 	%r79, %r92, %r47, %r53;
	mul.wide.u32 	%rd64, %r79, 4;
	add.s64 	%rd65, %rd1, %rd64;
	ld.global.f32 	%f59, [%rd65];
	fma.rn.f32 	%f67, %f58, %f59, %f67;
$L__BB1_13:
	mad.lo.s32 	%r80, %r47, %r1, %r53;
	cvta.to.global.u64 	%rd66, %rd3;
	mul.wide.u32 	%rd67, %r80, 4;
	add.s64 	%rd68, %rd66, %rd67;
	st.global.f32 	[%rd68], %f67;
$L__BB1_14:
	ret;

}


// ===== COMPILED SASS (sm_100) =====

	.target	sm_100

	.elftype	@"ET_EXEC"


//--------------------- .note.nv.tkinfo           --------------------------
	.section	.note.nv.tkinfo,"",@"SHT_NOTE"
	.sectionflags	@"SHF_NOTE_NV_TKINFO"
	.tkinfo
        /*0018*/ 	.word	0x00000002
        /*0030*/ 	.string	""
        /*0030*/ 	.string	"ptxas"
        /*0030*/ 	.string	"Cuda compilation tools, release 13.0, V13.0.88"
        /*0030*/ 	.string	"Build cuda_13.0.r13.0/compiler.36424714_0"
        /*0030*/ 	.string	"-arch sm_100 -m 64 "



//--------------------- .note.nv.cuinfo           --------------------------
	.section	.note.nv.cuinfo,"",@"SHT_NOTE"
	.sectionflags	@"SHF_NOTE_NV_CUINFO"
        /*0018*/ 	.short	0x0002
        /*001a*/ 	.short	0x0064
        /*001c*/ 	.short	0x0082
	.zero		2


//--------------------- .nv.info                  --------------------------
	.section	.nv.info,"",@"SHT_CUDA_INFO"
	.align	4


	//----- nvinfo : EIATTR_REGCOUNT
	.align		4
        /*0000*/ 	.byte	0x04, 0x2f
        /*0002*/ 	.short	(.L_1 - .L_0)
	.align		4
.L_0:
        /*0004*/ 	.word	index@(_Z12gpuTransposePfS_ii)
        /*0008*/ 	.word	0x0000000a


	//----- nvinfo : EIATTR_FRAME_SIZE
	.align		4
.L_1:
        /*000c*/ 	.byte	0x04, 0x11
        /*000e*/ 	.short	(.L_3 - .L_2)
	.align		4
.L_2:
        /*0010*/ 	.word	index@(_Z12gpuTransposePfS_ii)
        /*0014*/ 	.word	0x00000000


	//----- nvinfo : EIATTR_REGCOUNT
	.align		4
.L_3:
        /*0018*/ 	.byte	0x04, 0x2f
        /*001a*/ 	.short	(.L_5 - .L_4)
	.align		4
.L_4:
        /*001c*/ 	.word	index@(_Z9gpuMatMulPfS_S_iii)
        /*0020*/ 	.word	0x00000020


	//----- nvinfo : EIATTR_FRAME_SIZE
	.align		4
.L_5:
        /*0024*/ 	.byte	0x04, 0x11
        /*0026*/ 	.short	(.L_7 - .L_6)
	.align		4
.L_6:
        /*0028*/ 	.word	index@(_Z9gpuMatMulPfS_S_iii)
        /*002c*/ 	.word	0x00000000


	//----- nvinfo : EIATTR_MIN_STACK_SIZE
	.align		4
.L_7:
        /*0030*/ 	.byte	0x04, 0x12
        /*0032*/ 	.short	(.L_9 - .L_8)
	.align		4
.L_8:
        /*0034*/ 	.word	index@(_Z9gpuMatMulPfS_S_iii)
        /*0038*/ 	.word	0x00000000


	//----- nvinfo : EIATTR_MIN_STACK_SIZE
	.align		4
.L_9:
        /*003c*/ 	.byte	0x04, 0x12
        /*003e*/ 	.short	(.L_11 - .L_10)
	.align		4
.L_10:
        /*0040*/ 	.word	index@(_Z12gpuTransposePfS_ii)
        /*0044*/ 	.word	0x00000000
.L_11:


//--------------------- .nv.compat                --------------------------
	.section	.nv.compat,"",@"SHT_CUDA_COMPAT_INFO"
	.align	4
        /*0000*/ 	.byte	0x02, 0x09, 0x00, 0x00, 0x02, 0x02, 0x01, 0x00, 0x02, 0x05, 0x05, 0x00, 0x03, 0x07, 0x01, 0x01
        /*0010*/ 	.byte	0x02, 0x03, 0x00, 0x00, 0x02, 0x06, 0x01, 0x00, 0x04, 0x0b, 0x08, 0x00, 0x09, 0x00, 0x00, 0x00
        /*0020*/ 	.byte	0x00, 0x00, 0x00, 0x00


//--------------------- .nv.info._Z9gpuMatMulPfS_S_iii --------------------------
	.section	.nv.info._Z9gpuMatMulPfS_S_iii,"",@"SHT_CUDA_INFO"
	.sectionflags	@""
	.align	4


	//----- nvinfo : EIATTR_CUDA_API_VERSION
	.align		4
        /*0000*/ 	.byte	0x04, 0x37
        /*0002*/ 	.short	(.L_13 - .L_12)
.L_12:
        /*0004*/ 	.word	0x00000082


	//----- nvinfo : EIATTR_KPARAM_INFO
	.align		4
.L_13:
        /*0008*/ 	.byte	0x04, 0x17
        /*000a*/ 	.short	(.L_15 - .L_14)
.L_14:
        /*000c*/ 	.word	0x00000000
        /*0010*/ 	.short	0x0005
        /*0012*/ 	.short	0x0020
        /*0014*/ 	.byte	0x00, 0xf0, 0x11, 0x00


	//----- nvinfo : EIATTR_KPARAM_INFO
	.align		4
.L_15:
        /*0018*/ 	.byte	0x04, 0x17
        /*001a*/ 	.short	(.L_17 - .L_16)
.L_16:
        /*001c*/ 	.word	0x00000000
        /*0020*/ 	.short	0x0004
        /*0022*/ 	.short	0x001c
        /*0024*/ 	.byte	0x00, 0xf0, 0x11, 0x00


	//----- nvinfo : EIATTR_KPARAM_INFO
	.align		4
.L_17:
        /*0028*/ 	.byte	0x04, 0x17
        /*002a*/ 	.short	(.L_19 - .L_18)
.L_18:
        /*002c*/ 	.word	0x00000000
        /*0030*/ 	.short	0x0003
        /*0032*/ 	.short	0x0018
        /*0034*/ 	.byte	0x00, 0xf0, 0x11, 0x00


	//----- nvinfo : EIATTR_KPARAM_INFO
	.align		4
.L_19:
        /*0038*/ 	.byte	0x04, 0x17
        /*003a*/ 	.short	(.L_21 - .L_20)
.L_20:
        /*003c*/ 	.word	0x00000000
        /*0040*/ 	.short	0x0002
        /*0042*/ 	.short	0x0010
        /*0044*/ 	.byte	0x00, 0xf5, 0x21, 0x00


	//----- nvinfo : EIATTR_KPARAM_INFO
	.align		4
.L_21:
        /*0048*/ 	.byte	0x04, 0x17
        /*004a*/ 	.short	(.L_23 - .L_22)
.L_22:
        /*004c*/ 	.word	0x00000000
        /*0050*/ 	.short	0x0001
        /*0052*/ 	.short	0x0008
        /*0054*/ 	.byte	0x00, 0xf5, 0x21, 0x00


	//----- nvinfo : EIATTR_KPARAM_INFO
	.align		4
.L_23:
        /*0058*/ 	.byte	0x04, 0x17
        /*005a*/ 	.short	(.L_25 - .L_24)
.L_24:
        /*005c*/ 	.word	0x00000000
        /*0060*/ 	.short	0x0000
        /*0062*/ 	.short	0x0000
        /*0064*/ 	.byte	0x00, 0xf5, 0x21, 0x00


	//----- nvinfo : EIATTR_SPARSE_MMA_MASK
	.align		4
.L_25:
        /*0068*/ 	.byte	0x03, 0x50
        /*006a*/ 	.short	0x0000


	//----- nvinfo : EIATTR_MAXREG_COUNT
	.align		4
        /*006c*/ 	.byte	0x03, 0x1b
        /*006e*/ 	.short	0x00ff


	//----- nvinfo : EIATTR_MERCURY_ISA_VERSION
	.align		4
        /*0070*/ 	.byte	0x03, 0x5f
        /*0072*/ 	.short	0x0101


	//----- nvinfo : EIATTR_VRC_CTA_INIT_COUNT
	.align		4
        /*0074*/ 	.byte	0x02, 0x4a
	.zero		1
	.zero		1


	//----- nvinfo : EIATTR_EXIT_INSTR_OFFSETS
	.align		4
        /*0078*/ 	.byte	0x04, 0x1c
        /*007a*/ 	.short	(.L_27 - .L_26)


	//   ....[0]....
.L_26:
        /*007c*/ 	.word	0x000000e0


	//   ....[1]....
        /*0080*/ 	.word	0x00000a90


	//----- nvinfo : EIATTR_CBANK_PARAM_SIZE
	.align		4
.L_27:
        /*0084*/ 	.byte	0x03, 0x19
        /*0086*/ 	.short	0x0024


	//----- nvinfo : EIATTR_PARAM_CBANK
	.align		4
        /*0088*/ 	.byte	0x04, 0x0a
        /*008a*/ 	.short	(.L_29 - .L_28)
	.align		4
.L_28:
        /*008c*/ 	.word	index@(.nv.constant0._Z9gpuMatMulPfS_S_iii)
        /*0090*/ 	.short	0x0380
        /*0092*/ 	.short	0x0024


	//----- nvinfo : EIATTR_SW_WAR
	.align		4
.L_29:
        /*0094*/ 	.byte	0x04, 0x36
        /*0096*/ 	.short	(.L_31 - .L_30)
.L_30:
        /*0098*/ 	.word	0x00000008
.L_31:


//--------------------- .nv.info._Z12gpuTransposePfS_ii --------------------------
	.section	.nv.info._Z12gpuTransposePfS_ii,"",@"SHT_CUDA_INFO"
	.sectionflags	@""
	.align	4


	//----- nvinfo : EIATTR_CUDA_API_VERSION
	.align		4
        /*0000*/ 	.byte	0x04, 0x37
        /*0002*/ 	.short	(.L_33 - .L_32)
.L_32:
        /*0004*/ 	.word	0x00000082


	//----- nvinfo : EIATTR_KPARAM_INFO
	.align		4
.L_33:
        /*0008*/ 	.byte	0x04, 0x17
        /*000a*/ 	.short	(.L_35 - .L_34)
.L_34:
        /*000c*/ 	.word	0x00000000
        /*0010*/ 	.short	0x0003
        /*0012*/ 	.short	0x0014
        /*0014*/ 	.byte	0x00, 0xf0, 0x11, 0x00


	//----- nvinfo : EIATTR_KPARAM_INFO
	.align		4
.L_35:
        /*0018*/ 	.byte	0x04, 0x17
        /*001a*/ 	.short	(.L_37 - .L_36)
.L_36:
        /*001c*/ 	.word	0x00000000
        /*0020*/ 	.short	0x0002
        /*0022*/ 	.short	0x0010
        /*0024*/ 	.byte	0x00, 0xf0, 0x11, 0x00


	//----- nvinfo : EIATTR_KPARAM_INFO
	.align		4
.L_37:
        /*0028*/ 	.byte	0x04, 0x17
        /*002a*/ 	.short	(.L_39 - .L_38)
.L_38:
        /*002c*/ 	.word	0x00000000
        /*0030*/ 	.short	0x0001
        /*0032*/ 	.short	0x0008
        /*0034*/ 	.byte	0x00, 0xf5, 0x21, 0x00


	//----- nvinfo : EIATTR_KPARAM_INFO
	.align		4
.L_39:
        /*0038*/ 	.byte	0x04, 0x17
        /*003a*/ 	.short	(.L_41 - .L_40)
.L_40:
        /*003c*/ 	.word	0x00000000
        /*0040*/ 	.short	0x0000
        /*0042*/ 	.short	0x0000
        /*0044*/ 	.byte	0x00, 0xf5, 0x21, 0x00


	//----- nvinfo : EIATTR_SPARSE_MMA_MASK
	.align		4
.L_41:
        /*0048*/ 	.byte	0x03, 0x50
        /*004a*/ 	.short	0x0000


	//----- nvinfo : EIATTR_MAXREG_COUNT
	.align		4
        /*004c*/ 	.byte	0x03, 0x1b
        /*004e*/ 	.short	0x00ff


	//----- nvinfo : EIATTR_MERCURY_ISA_VERSION
	.align		4
        /*0050*/ 	.byte	0x03, 0x5f
        /*0052*/ 	.short	0x0101


	//----- nvinfo : EIATTR_VRC_CTA_INIT_COUNT
	.align		4
        /*0054*/ 	.byte	0x02, 0x4a
	.zero		1
	.zero		1


	//----- nvinfo : EIATTR_EXIT_INSTR_OFFSETS
	.align		4
        /*0058*/ 	.byte	0x04, 0x1c
        /*005a*/ 	.short	(.L_43 - .L_42)


	//   ....[0]....
.L_42:
        /*005c*/ 	.word	0x000000c0


	//   ....[1]....
        /*0060*/ 	.word	0x00000160


	//----- nvinfo : EIATTR_CBANK_PARAM_SIZE
	.align		4
.L_43:
        /*0064*/ 	.byte	0x03, 0x19
        /*0066*/ 	.short	0x0018


	//----- nvinfo : EIATTR_PARAM_CBANK
	.align		4
        /*0068*/ 	.byte	0x04, 0x0a
        /*006a*/ 	.short	(.L_45 - .L_44)
	.align		4
.L_44:
        /*006c*/ 	.word	index@(.nv.constant0._Z12gpuTransposePfS_ii)
        /*0070*/ 	.short	0x0380
        /*0072*/ 	.short	0x0018


	//----- nvinfo : EIATTR_SW_WAR
	.align		4
.L_45:
        /*0074*/ 	.byte	0x04, 0x36
        /*0076*/ 	.short	(.L_47 - .L_46)
.L_46:
        /*0078*/ 	.word	0x00000008
.L_47:


//--------------------- .nv.callgraph             --------------------------
	.section	.nv.callgraph,"",@"SHT_CUDA_CALLGRAPH"
	.align	4
	.sectionentsize	8
	.align		4
        /*0000*/ 	.word	0x00000000
	.align		4
        /*0004*/ 	.word	0xffffffff
	.align		4
        /*0008*/ 	.word	0x00000000
	.align		4
        /*000c*/ 	.word	0xfffffffe
	.align		4
        /*0010*/ 	.word	0x00000000
	.align		4
        /*0014*/ 	.word	0xfffffffd
	.align		4
        /*0018*/ 	.word	0x00000000
	.align		4
        /*001c*/ 	.word	0xfffffffc


//--------------------- .text._Z9gpuMatMulPfS_S_iii --------------------------
	.section	.text._Z9gpuMatMulPfS_S_iii,"ax",@progbits
	.align	128
        .global         _Z9gpuMatMulPfS_S_iii
        .type           _Z9gpuMatMulPfS_S_iii,@function
        .size           _Z9gpuMatMulPfS_S_iii,(.L_x_6 - _Z9gpuMatMulPfS_S_iii)
        .other          _Z9gpuMatMulPfS_S_iii,@"STO_CUDA_ENTRY STV_DEFAULT"
_Z9gpuMatMulPfS_S_iii:
.text._Z9gpuMatMulPfS_S_iii:
[----:B------:R-:W-:Y:S01]  /*0000*/  LDC R1, c[0x0][0x37c] ;  /* 0x0000df00ff017b82 */ /* 0x000fe20000000800 */
[----:B------:R-:W0:Y:S07]  /*0010*/  S2R R7, SR_TID.Y ;  /* 0x0000000000077919 */ /* 0x000e2e0000002200 */
[----:B------:R-:W1:Y:S01]  /*0020*/  S2UR UR5, SR_CTAID.Y ;  /* 0x00000000000579c3 */ /* 0x000e620000002600 */
[----:B------:R-:W2:Y:S01]  /*0030*/  LDCU UR6, c[0x0][0x360] ;  /* 0x00006c00ff0677ac */ /* 0x000ea20008000800 */
[----:B------:R-:W2:Y:S01]  /*0040*/  S2R R2, SR_CTAID.X ;  /* 0x0000000000027919 */ /* 0x000ea20000002500 */
[----:B------:R-:W1:Y:S01]  /*0050*/  LDCU UR4, c[0x0][0x364] ;  /* 0x00006c80ff0477ac */ /* 0x000e620008000800 */
[----:B------:R-:W2:Y:S04]  /*0060*/  S2R R5, SR_TID.X ;  /* 0x0000000000057919 */ /* 0x000ea80000002100 */
[----:B------:R-:W3:Y:S01]  /*0070*/  LDC R0, c[0x0][0x3a0] ;  /* 0x0000e800ff007b82 */ /* 0x000ee20000000800 */
[----:B------:R-:W4:Y:S01]  /*0080*/  LDCU UR7, c[0x0][0x398] ;  /* 0x00007300ff0777ac */ /* 0x000f220008000800 */
[----:B-1----:R-:W-:-:S06]  /*0090*/  UIMAD UR4, UR4, UR5, URZ ;  /* 0x00000005040472a4 */ /* 0x002fcc000f8e02ff */
[----:B0-----:R-:W-:-:S04]  /*00a0*/  IADD3 R3, PT, PT, R7, UR4, RZ ;  /* 0x0000000407037c10 */ /* 0x001fc8000fffe0ff */
[----:B---3--:R-:W-:Y:S01]  /*00b0*/  ISETP.GE.U32.AND P0, PT, R3, R0, PT ;  /* 0x000000000300720c */ /* 0x008fe20003f06070 */
[----:B--2---:R-:W-:-:S05]  /*00c0*/  IMAD R2, R2, UR6, R5 ;  /* 0x0000000602027c24 */ /* 0x004fca000f8e0205 */
[----:B----4-:R-:W-:-:S13]  /*00d0*/  ISETP.GE.U32.OR P0, PT, R2, UR7, P0 ;  /* 0x0000000702007c0c */ /* 0x010fda0008706470 */
[----:B------:R-:W-:Y:S05]  /*00e0*/  @P0 EXIT ;  /* 0x000000000000094d */ /* 0x000fea0003800000 */
[----:B------:R-:W0:Y:S01]  /*00f0*/  LDC R5, c[0x0][0x39c] ;  /* 0x0000e700ff057b82 */ /* 0x000e220000000800 */
[----:B------:R-:W1:Y:S01]  /*0100*/  LDCU.64 UR6, c[0x0][0x358] ;  /* 0x00006b00ff0677ac */ /* 0x000e620008000a00 */
[----:B------:R-:W-:Y:S01]  /*0110*/  HFMA2 R12, -RZ, RZ, 0, 0 ;  /* 0x00000000ff0c7431 */ /* 0x000fe200000001ff */
[----:B0-----:R-:W-:-:S13]  /*0120*/  ISETP.GE.AND P0, PT, R5, 0x1, PT ;  /* 0x000000010500780c */ /* 0x001fda0003f06270 */
[----:B-1----:R-:W-:Y:S05]  /*0130*/  @!P0 BRA `(.L_x_0) ;  /* 0x0000000800448947 */ /* 0x002fea0003800000 */
[C---:B------:R-:W-:Y:S02]  /*0140*/  ISETP.GE.U32.AND P1, PT, R5.reuse, 0x8, PT ;  /* 0x000000080500780c */ /* 0x040fe40003f26070 */
[----:B------:R-:W-:Y:S02]  /*0150*/  LOP3.LUT R4, R5, 0x7, RZ, 0xc0, !PT ;  /* 0x0000000705047812 */ /* 0x000fe400078ec0ff */
[----:B------:R-:W-:Y:S02]  /*0160*/  MOV R12, RZ ;  /* 0x000000ff000c7202 */ /* 0x000fe40000000f00 */
[----:B------:R-:W-:Y:S02]  /*0170*/  ISETP.NE.AND P0, PT, R4, RZ, PT ;  /* 0x000000ff0400720c */ /* 0x000fe40003f05270 */
[----:B------:R-:W-:-:S05]  /*0180*/  MOV R6, RZ ;  /* 0x000000ff00067202 */ /* 0x000fca0000000f00 */
[----:B------:R-:W-:Y:S06]  /*0190*/  @!P1 BRA `(.L_x_1) ;  /* 0x0000000400249947 */ /* 0x000fec0003800000 */
[----:B------:R-:W-:Y:S01]  /*01a0*/  LOP3.LUT R6, R5, 0x7ffffff8, RZ, 0xc0, !PT ;  /* 0x7ffffff805067812 */ /* 0x000fe200078ec0ff */
[C---:B------:R-:W-:Y:S01]  /*01b0*/  IMAD R11, R0.reuse, 0x3, R3 ;  /* 0x00000003000b7824 */ /* 0x040fe200078e0203 */
[C---:B------:R-:W-:Y:S01]  /*01c0*/  IADD3 R7, PT, PT, R0.reuse, UR4, R7 ;  /* 0x0000000400077c10 */ /* 0x040fe2000fffe007 */
[C-C-:B------:R-:W-:Y:S01]  /*01d0*/  IMAD R15, R0.reuse, 0x5, R3.reuse ;  /* 0x00000005000f7824 */ /* 0x140fe200078e0203 */
[CC--:B------:R-:W-:Y:S01]  /*01e0*/  LEA R9, R0.reuse, R3.reuse, 0x1 ;  /* 0x0000000300097211 */ /* 0x0c0fe200078e08ff */
[C-C-:B------:R-:W-:Y:S01]  /*01f0*/  IMAD R25, R0.reuse, 0x6, R3.reuse ;  /* 0x0000000600197824 */ /* 0x140fe200078e0203 */
[C---:B------:R-:W-:Y:S01]  /*0200*/  LEA R13, R0.reuse, R3, 0x2 ;  /* 0x00000003000d7211 */ /* 0x040fe200078e10ff */
[----:B------:R-:W-:Y:S01]  /*0210*/  IMAD R27, R0, 0x7, R3 ;  /* 0x00000007001b7824 */ /* 0x000fe200078e0203 */
[----:B------:R-:W-:Y:S01]  /*0220*/  MOV R12, RZ ;  /* 0x000000ff000c7202 */ /* 0x000fe20000000f00 */
[----:B------:R-:W-:Y:S01]  /*0230*/  IMAD R8, R2, R5, 0x3 ;  /* 0x0000000302087424 */ /* 0x000fe200078e0205 */
[----:B------:R-:W-:-:S02]  /*0240*/  MOV R29, R3 ;  /* 0x00000003001d7202 */ /* 0x000fc40000000f00 */
[----:B------:R-:W-:-:S07]  /*0250*/  IADD3 R10, PT, PT, -R6, RZ, RZ ;  /* 0x000000ff060a7210 */ /* 0x000fce0007ffe1ff */
.L_x_2:
[----:B------:R-:W0:Y:S01]  /*0260*/  LDC.64 R20, c[0x0][0x380] ;  /* 0x0000e000ff147b82 */ /* 0x000e220000000a00 */
[----:B------:R-:W-:-:S07]  /*0270*/  IADD3 R23, PT, PT, R8, -0x3, RZ ;  /* 0xfffffffd08177810 */ /* 0x000fce0007ffe0ff */
[----:B------:R-:W1:Y:S01]  /*0280*/  LDC.64 R16, c[0x0][0x388] ;  /* 0x0000e200ff107b82 */ /* 0x000e620000000a00 */
[----:B0-----:R-:W-:-:S06]  /*0290*/  IMAD.WIDE.U32 R22, R23, 0x4, R20 ;  /* 0x0000000417167825 */ /* 0x001fcc00078e0014 */
[----:B------:R-:W2:Y:S01]  /*02a0*/  LDG.E R23, desc[UR6][R22.64] ;  /* 0x0000000616177981 */ /* 0x000ea2000c1e1900 */
[----:B-1----:R-:W-:-:S06]  /*02b0*/  IMAD.WIDE.U32 R18, R29, 0x4, R16 ;  /* 0x000000041d127825 */ /* 0x002fcc00078e0010 */
[----:B------:R-:W2:Y:S01]  /*02c0*/  LDG.E R18, desc[UR6][R18.64] ;  /* 0x0000000612127981 */ /* 0x000ea2000c1e1900 */
[C---:B------:R-:W-:Y:S02]  /*02d0*/  IADD3 R14, PT, PT, R8.reuse, -0x2, RZ ;  /* 0xfffffffe080e7810 */ /* 0x040fe40007ffe0ff */
[----:B------:R-:W-:Y:S01]  /*02e0*/  IADD3 R24, PT, PT, R8, -0x1, RZ ;  /* 0xffffffff08187810 */ /* 0x000fe20007ffe0ff */
[----:B--2---:R-:W-:Y:S02]  /*02f0*/  FFMA R12, R23, R18, R12 ;  /* 0x00000012170c7223 */ /* 0x004fe4000000000c */
[----:B------:R-:W-:-:S04]  /*0300*/  IMAD.WIDE.U32 R18, R14, 0x4, R20 ;  /* 0x000000040e127825 */ /* 0x000fc800078e0014 */
[----:B------:R-:W-:Y:S01]  /*0310*/  IMAD.WIDE.U32 R22, R7, 0x4, R16 ;  /* 0x0000000407167825 */ /* 0x000fe200078e0010 */
[----:B------:R0:W2:Y:S04]  /*0320*/  LDG.E R14, desc[UR6][R18.64] ;  /* 0x00000006120e7981 */ /* 0x0000a8000c1e1900 */
[----:B------:R1:W2:Y:S01]  /*0330*/  LDG.E R26, desc[UR6][R22.64] ;  /* 0x00000006161a7981 */ /* 0x0002a2000c1e1900 */
[----:B0-----:R-:W-:-:S04]  /*0340*/  IMAD.WIDE.U32 R18, R24, 0x4, R20 ;  /* 0x0000000418127825 */ /* 0x001fc800078e0014 */
[----:B-1----:R-:W-:Y:S01]  /*0350*/  IMAD.WIDE.U32 R22, R9, 0x4, R16 ;  /* 0x0000000409167825 */ /* 0x002fe200078e0010 */
[----:B------:R0:W3:Y:S04]  /*0360*/  LDG.E R24, desc[UR6][R18.64] ;  /* 0x0000000612187981 */ /* 0x0000e8000c1e1900 */
[----:B------:R1:W3:Y:S01]  /*0370*/  LDG.E R28, desc[UR6][R22.64] ;  /* 0x00000006161c7981 */ /* 0x0002e2000c1e1900 */
[----:B0-----:R-:W-:-:S04]  /*0380*/  IMAD.WIDE.U32 R18, R8, 0x4, R20 ;  /* 0x0000000408127825 */ /* 0x001fc800078e0014 */
[----:B-1----:R-:W-:-:S04]  /*0390*/  IMAD.WIDE.U32 R22, R11, 0x4, R16 ;  /* 0x000000040b167825 */ /* 0x002fc800078e0010 */
[----:B--2---:R-:W-:Y:S02]  /*03a0*/  FFMA R12, R14, R26, R12 ;  /* 0x0000001a0e0c7223 */ /* 0x004fe4000000000c */
[----:B------:R-:W2:Y:S04]  /*03b0*/  LDG.E R14, desc[UR6][R18.64] ;  /* 0x00000006120e7981 */ /* 0x000ea8000c1e1900 */
[----:B------:R0:W2:Y:S01]  /*03c0*/  LDG.E R26, desc[UR6][R22.64] ;  /* 0x00000006161a7981 */ /* 0x0000a2000c1e1900 */
[----:B---3--:R-:W-:Y:S01]  /*03d0*/  FFMA R12, R24, R28, R12 ;  /* 0x0000001c180c7223 */ /* 0x008fe2000000000c */
[----:B------:R-:W-:Y:S01]  /*03e0*/  IADD3 R24, PT, PT, R8, 0x1, RZ ;  /* 0x0000000108187810 */ /* 0x000fe20007ffe0ff */
[----:B0-----:R-:W-:-:S04]  /*03f0*/  IMAD.WIDE.U32 R22, R13, 0x4, R16 ;  /* 0x000000040d167825 */ /* 0x001fc800078e0010 */
[----:B------:R-:W-:Y:S01]  /*0400*/  IMAD.WIDE.U32 R18, R24, 0x4, R20 ;  /* 0x0000000418127825 */ /* 0x000fe200078e0014 */
[----:B------:R-:W3:Y:S04]  /*0410*/  LDG.E R28, desc[UR6][R22.64] ;  /* 0x00000006161c7981 */ /* 0x000ee8000c1e1900 */
[----:B------:R0:W3:Y:S01]  /*0420*/  LDG.E R24, desc[UR6][R18.64] ;  /* 0x0000000612187981 */ /* 0x0000e2000c1e1900 */
[----:B--2---:R-:W-:Y:S01]  /*0430*/  FFMA R12, R14, R26, R12 ;  /* 0x0000001a0e0c7223 */ /* 0x004fe2000000000c */
[C---:B------:R-:W-:Y:S02]  /*0440*/  IADD3 R26, PT, PT, R8.reuse, 0x3, RZ ;  /* 0x00000003081a7810 */ /* 0x040fe40007ffe0ff */
[----:B------:R-:W-:-:S03]  /*0450*/  IADD3 R14, PT, PT, R8, 0x2, RZ ;  /* 0x00000002080e7810 */ /* 0x000fc60007ffe0ff */
[----:B0-----:R-:W-:Y:S01]  /*0460*/  IMAD.WIDE.U32 R18, R26, 0x4, R20 ;  /* 0x000000041a127825 */ /* 0x001fe200078e0014 */
[----:B------:R-:W-:-:S03]  /*0470*/  IADD3 R26, PT, PT, R8, 0x4, RZ ;  /* 0x00000004081a7810 */ /* 0x000fc60007ffe0ff */
[--C-:B------:R-:W-:Y:S02]  /*0480*/  IMAD.WIDE.U32 R22, R14, 0x4, R20.reuse ;  /* 0x000000040e167825 */ /* 0x100fe400078e0014 */
[----:B------:R0:W2:Y:S02]  /*0490*/  LDG.E R14, desc[UR6][R18.64] ;  /* 0x00000006120e7981 */ /* 0x0000a4000c1e1900 */
[----:B------:R-:W-:-:S04]  /*04a0*/  IMAD.WIDE.U32 R20, R26, 0x4, R20 ;  /* 0x000000041a147825 */ /* 0x000fc800078e0014 */
[----:B---3--:R-:W-:Y:S02]  /*04b0*/  FFMA R12, R24, R28, R12 ;  /* 0x0000001c180c7223 */ /* 0x008fe4000000000c */
[----:B------:R-:W3:Y:S01]  /*04c0*/  LDG.E R21, desc[UR6][R20.64] ;  /* 0x0000000614157981 */ /* 0x000ee2000c1e1900 */
[----:B0-----:R-:W-:-:S03]  /*04d0*/  IMAD.WIDE.U32 R18, R15, 0x4, R16 ;  /* 0x000000040f127825 */ /* 0x001fc600078e0010 */
[----:B------:R0:W4:Y:S04]  /*04e0*/  LDG.E R24, desc[UR6][R22.64] ;  /* 0x0000000616187981 */ /* 0x000128000c1e1900 */
[----:B------:R-:W4:Y:S01]  /*04f0*/  LDG.E R26, desc[UR6][R18.64] ;  /* 0x00000006121a7981 */ /* 0x000f22000c1e1900 */
[----:B0-----:R-:W-:-:S04]  /*0500*/  IMAD.WIDE.U32 R22, R25, 0x4, R16 ;  /* 0x0000000419167825 */ /* 0x001fc800078e0010 */
[----:B------:R-:W-:Y:S01]  /*0510*/  IMAD.WIDE.U32 R16, R27, 0x4, R16 ;  /* 0x000000041b107825 */ /* 0x000fe200078e0010 */
[----:B------:R-:W2:Y:S05]  /*0520*/  LDG.E R28, desc[UR6][R22.64] ;  /* 0x00000006161c7981 */ /* 0x000eaa000c1e1900 */
[----:B------:R-:W3:Y:S01]  /*0530*/  LDG.E R16, desc[UR6][R16.64] ;  /* 0x0000000610107981 */ /* 0x000ee2000c1e1900 */
[----:B------:R-:W-:-:S04]  /*0540*/  IADD3 R10, PT, PT, R10, 0x8, RZ ;  /* 0x000000080a0a7810 */ /* 0x000fc80007ffe0ff */
[----:B------:R-:W-:Y:S02]  /*0550*/  ISETP.NE.AND P1, PT, R10, RZ, PT ;  /* 0x000000ff0a00720c */ /* 0x000fe40003f25270 */
[----:B------:R-:W-:Y:S02]  /*0560*/  IADD3 R8, PT, PT, R8, 0x8, RZ ;  /* 0x0000000808087810 */ /* 0x000fe40007ffe0ff */
[C---:B------:R-:W-:Y:S02]  /*0570*/  LEA R7, R0.reuse, R7, 0x3 ;  /* 0x0000000700077211 */ /* 0x040fe400078e18ff */
[C---:B------:R-:W-:Y:S02]  /*0580*/  LEA R9, R0.reuse, R9, 0x3 ;  /* 0x0000000900097211 */ /* 0x040fe400078e18ff */
[C---:B------:R-:W-:Y:S02]  /*0590*/  LEA R11, R0.reuse, R11, 0x3 ;  /* 0x0000000b000b7211 */ /* 0x040fe400078e18ff */
[----:B------:R-:W-:-:S02]  /*05a0*/  LEA R13, R0, R13, 0x3 ;  /* 0x0000000d000d7211 */ /* 0x000fc400078e18ff */
[C---:B------:R-:W-:Y:S02]  /*05b0*/  LEA R15, R0.reuse, R15, 0x3 ;  /* 0x0000000f000f7211 */ /* 0x040fe400078e18ff */
[C---:B------:R-:W-:Y:S02]  /*05c0*/  LEA R25, R0.reuse, R25, 0x3 ;  /* 0x0000001900197211 */ /* 0x040fe400078e18ff */
[C---:B------:R-:W-:Y:S02]  /*05d0*/  LEA R27, R0.reuse, R27, 0x3 ;  /* 0x0000001b001b7211 */ /* 0x040fe400078e18ff */
[----:B------:R-:W-:Y:S01]  /*05e0*/  LEA R29, R0, R29, 0x3 ;  /* 0x0000001d001d7211 */ /* 0x000fe200078e18ff */
[----:B----4-:R-:W-:-:S04]  /*05f0*/  FFMA R12, R24, R26, R12 ;  /* 0x0000001a180c7223 */ /* 0x010fc8000000000c */
[----:B--2---:R-:W-:-:S04]  /*0600*/  FFMA R12, R14, R28, R12 ;  /* 0x0000001c0e0c7223 */ /* 0x004fc8000000000c */
[----:B---3--:R-:W-:Y:S01]  /*0610*/  FFMA R12, R21, R16, R12 ;  /* 0x00000010150c7223 */ /* 0x008fe2000000000c */
[----:B------:R-:W-:Y:S06]  /*0620*/  @P1 BRA `(.L_x_2) ;  /* 0xfffffffc000c1947 */ /* 0x000fec000383ffff */
.L_x_1:
[----:B------:R-:W-:Y:S05]  /*0630*/  @!P0 BRA `(.L_x_0) ;  /* 0x0000000400048947 */ /* 0x000fea0003800000 */
[----:B------:R-:W-:Y:S02]  /*0640*/  ISETP.GE.U32.AND P0, PT, R4, 0x4, PT ;  /* 0x000000040400780c */ /* 0x000fe40003f06070 */
[----:B------:R-:W-:-:S04]  /*0650*/  LOP3.LUT R13, R5, 0x3, RZ, 0xc0, !PT ;  /* 0x00000003050d7812 */ /* 0x000fc800078ec0ff */
[----:B------:R-:W-:-:S07]  /*0660*/  ISETP.NE.AND P1, PT, R13, RZ, PT ;  /* 0x000000ff0d00720c */ /* 0x000fce0003f25270 */
[----:B------:R-:W-:Y:S06]  /*0670*/  @!P0 BRA `(.L_x_3) ;  /* 0x00000000007c8947 */ /* 0x000fec0003800000 */
[----:B------:R-:W0:Y:S01]  /*0680*/  LDC.64 R8, c[0x0][0x388] ;  /* 0x0000e200ff087b82 */ /* 0x000e220000000a00 */
[----:B------:R-:W-:Y:S02]  /*0690*/  IMAD R15, R2, R5, R6 ;  /* 0x00000005020f7224 */ /* 0x000fe400078e0206 */
[----:B------:R-:W-:-:S03]  /*06a0*/  IMAD R17, R6, R0, R3 ;  /* 0x0000000006117224 */ /* 0x000fc600078e0203 */
[C---:B------:R-:W-:Y:S02]  /*06b0*/  IADD3 R23, PT, PT, R15.reuse, 0x1, RZ ;  /* 0x000000010f177810 */ /* 0x040fe40007ffe0ff */
[----:B------:R-:W1:Y:S01]  /*06c0*/  LDC.64 R10, c[0x0][0x380] ;  /* 0x0000e000ff0a7b82 */ /* 0x000e620000000a00 */
[C---:B------:R-:W-:Y:S02]  /*06d0*/  IADD3 R27, PT, PT, R15.reuse, 0x2, RZ ;  /* 0x000000020f1b7810 */ /* 0x040fe40007ffe0ff */
[----:B------:R-:W-:Y:S01]  /*06e0*/  IADD3 R4, PT, PT, R15, 0x3, RZ ;  /* 0x000000030f047810 */ /* 0x000fe20007ffe0ff */
[C---:B0-----:R-:W-:Y:S01]  /*06f0*/  IMAD.WIDE.U32 R20, R17.reuse, 0x4, R8 ;  /* 0x0000000411147825 */ /* 0x041fe200078e0008 */
[----:B------:R-:W-:-:S04]  /*0700*/  IADD3 R17, PT, PT, R17, R0, RZ ;  /* 0x0000000011117210 */ /* 0x000fc80007ffe0ff */
[-C--:B------:R-:W-:Y:S01]  /*0710*/  IADD3 R29, PT, PT, R17, R0.reuse, RZ ;  /* 0x00000000111d7210 */ /* 0x080fe20007ffe0ff */
[--C-:B-1----:R-:W-:Y:S01]  /*0720*/  IMAD.WIDE.U32 R24, R15, 0x4, R10.reuse ;  /* 0x000000040f187825 */ /* 0x102fe200078e000a */
[----:B------:R-:W2:Y:S03]  /*0730*/  LDG.E R20, desc[UR6][R20.64] ;  /* 0x0000000614147981 */ /* 0x000ea6000c1e1900 */
[----:B------:R-:W-:Y:S01]  /*0740*/  IMAD.WIDE.U32 R22, R23, 0x4, R10 ;  /* 0x0000000417167825 */ /* 0x000fe200078e000a */
[----:B------:R-:W2:Y:S03]  /*0750*/  LDG.E R7, desc[UR6][R24.64] ;  /* 0x0000000618077981 */ /* 0x000ea6000c1e1900 */
[----:B------:R-:W-:Y:S02]  /*0760*/  IMAD.WIDE.U32 R18, R17, 0x4, R8 ;  /* 0x0000000411127825 */ /* 0x000fe400078e0008 */
[----:B------:R-:W3:Y:S02]  /*0770*/  LDG.E R22, desc[UR6][R22.64] ;  /* 0x0000000616167981 */ /* 0x000ee4000c1e1900 */
[----:B------:R-:W-:Y:S01]  /*0780*/  IMAD.WIDE.U32 R14, R27, 0x4, R10 ;  /* 0x000000041b0e7825 */ /* 0x000fe200078e000a */
[C---:B------:R-:W-:Y:S01]  /*0790*/  IADD3 R27, PT, PT, R29.reuse, R0, RZ ;  /* 0x000000001d1b7210 */ /* 0x040fe20007ffe0ff */
[----:B------:R-:W3:Y:S02]  /*07a0*/  LDG.E R19, desc[UR6][R18.64] ;  /* 0x0000000612137981 */ /* 0x000ee4000c1e1900 */
[----:B------:R-:W-:-:S02]  /*07b0*/  IMAD.WIDE.U32 R16, R29, 0x4, R8 ;  /* 0x000000041d107825 */ /* 0x000fc400078e0008 */
[----:B------:R-:W4:Y:S02]  /*07c0*/  LDG.E R14, desc[UR6][R14.64] ;  /* 0x000000060e0e7981 */ /* 0x000f24000c1e1900 */
[----:B------:R-:W-:Y:S02]  /*07d0*/  IMAD.WIDE.U32 R10, R4, 0x4, R10 ;  /* 0x00000004040a7825 */ /* 0x000fe400078e000a */
[----:B------:R-:W4:Y:S02]  /*07e0*/  LDG.E R16, desc[UR6][R16.64] ;  /* 0x0000000610107981 */ /* 0x000f24000c1e1900 */
[----:B------:R-:W-:Y:S02]  /*07f0*/  IMAD.WIDE.U32 R8, R27, 0x4, R8 ;  /* 0x000000041b087825 */ /* 0x000fe400078e0008 */
[----:B------:R-:W5:Y:S04]  /*0800*/  LDG.E R10, desc[UR6][R10.64] ;  /* 0x000000060a0a7981 */ /* 0x000f68000c1e1900 */
[----:B------:R-:W5:Y:S01]  /*0810*/  LDG.E R8, desc[UR6][R8.64] ;  /* 0x0000000608087981 */ /* 0x000f62000c1e1900 */
[----:B------:R-:W-:Y:S01]  /*0820*/  IADD3 R6, PT, PT, R6, 0x4, RZ ;  /* 0x0000000406067810 */ /* 0x000fe20007ffe0ff */
[----:B--2---:R-:W-:-:S04]  /*0830*/  FFMA R7, R7, R20, R12 ;  /* 0x0000001407077223 */ /* 0x004fc8000000000c */
[----:B---3--:R-:W-:-:S04]  /*0840*/  FFMA R7, R22, R19, R7 ;  /* 0x0000001316077223 */ /* 0x008fc80000000007 */
[----:B----4-:R-:W-:-:S04]  /*0850*/  FFMA R7, R14, R16, R7 ;  /* 0x000000100e077223 */ /* 0x010fc80000000007 */
[----:B-----5:R-:W-:-:S07]  /*0860*/  FFMA R12, R10, R8, R7 ;  /* 0x000000080a0c7223 */ /* 0x020fce0000000007 */
.L_x_3:
[----:B------:R-:W-:Y:S05]  /*0870*/  @!P1 BRA `(.L_x_0) ;  /* 0x0000000000749947 */ /* 0x000fea0003800000 */
[----:B------:R-:W0:Y:S01]  /*0880*/  LDC.64 R8, c[0x0][0x388] ;  /* 0x0000e200ff087b82 */ /* 0x000e220000000a00 */
[----:B------:R-:W-:Y:S02]  /*0890*/  ISETP.NE.AND P0, PT, R13, 0x1, PT ;  /* 0x000000010d00780c */ /* 0x000fe40003f05270 */
[----:B------:R-:W-:-:S04]  /*08a0*/  LOP3.LUT R4, R5, 0x1, RZ, 0xc0, !PT ;  /* 0x0000000105047812 */ /* 0x000fc800078ec0ff */
[----:B------:R-:W-:Y:S01]  /*08b0*/  ISETP.NE.U32.AND P1, PT, R4, 0x1, PT ;  /* 0x000000010400780c */ /* 0x000fe20003f25070 */
[----:B------:R-:W1:Y:S06]  /*08c0*/  LDC.64 R18, c[0x0][0x380] ;  /* 0x0000e000ff127b82 */ /* 0x000e6c0000000a00 */
[----:B------:R-:W-:Y:S02]  /*08d0*/  @P0 IMAD R7, R2, R5, R6 ;  /* 0x0000000502070224 */ /* 0x000fe400078e0206 */
[----:B------:R-:W2:Y:S01]  /*08e0*/  LDC.64 R10, c[0x0][0x380] ;  /* 0x0000e000ff0a7b82 */ /* 0x000ea20000000a00 */
[C---:B------:R-:W-:Y:S01]  /*08f0*/  @P0 IMAD R17, R6.reuse, R0, R3 ;  /* 0x0000000006110224 */ /* 0x040fe200078e0203 */
[----:B------:R-:W-:-:S02]  /*0900*/  @P0 IADD3 R6, PT, PT, R6, 0x2, RZ ;  /* 0x0000000206060810 */ /* 0x000fc40007ffe0ff */
[----:B------:R-:W-:Y:S02]  /*0910*/  @P0 IADD3 R13, PT, PT, R7, 0x1, RZ ;  /* 0x00000001070d0810 */ /* 0x000fe40007ffe0ff */
[C---:B------:R-:W-:Y:S02]  /*0920*/  @P0 IADD3 R23, PT, PT, R17.reuse, R0, RZ ;  /* 0x0000000011170210 */ /* 0x040fe40007ffe0ff */
[----:B------:R-:W3:Y:S01]  /*0930*/  LDC.64 R14, c[0x0][0x388] ;  /* 0x0000e200ff0e7b82 */ /* 0x000ee20000000a00 */
[----:B0-----:R-:W-:-:S04]  /*0940*/  @P0 IMAD.WIDE.U32 R16, R17, 0x4, R8 ;  /* 0x0000000411100825 */ /* 0x001fc800078e0008 */
[----:B------:R-:W-:Y:S02]  /*0950*/  @P0 IMAD.WIDE.U32 R8, R23, 0x4, R8 ;  /* 0x0000000417080825 */ /* 0x000fe400078e0008 */
[----:B------:R-:W4:Y:S02]  /*0960*/  @P0 LDG.E R16, desc[UR6][R16.64] ;  /* 0x0000000610100981 */ /* 0x000f24000c1e1900 */
[--C-:B-1----:R-:W-:Y:S02]  /*0970*/  @P0 IMAD.WIDE.U32 R20, R7, 0x4, R18.reuse ;  /* 0x0000000407140825 */ /* 0x102fe400078e0012 */
[----:B------:R-:W5:Y:S02]  /*0980*/  @P0 LDG.E R8, desc[UR6][R8.64] ;  /* 0x0000000608080981 */ /* 0x000f64000c1e1900 */
[----:B------:R-:W-:Y:S02]  /*0990*/  @P0 IMAD.WIDE.U32 R18, R13, 0x4, R18 ;  /* 0x000000040d120825 */ /* 0x000fe400078e0012 */
[----:B------:R-:W4:Y:S02]  /*09a0*/  @P0 LDG.E R7, desc[UR6][R20.64] ;  /* 0x0000000614070981 */ /* 0x000f24000c1e1900 */
[----:B------:R-:W-:-:S02]  /*09b0*/  @!P1 IMAD R5, R2, R5, R6 ;  /* 0x0000000502059224 */ /* 0x000fc400078e0206 */
[----:B------:R-:W-:Y:S01]  /*09c0*/  @!P1 IMAD R13, R6, R0, R3 ;  /* 0x00000000060d9224 */ /* 0x000fe200078e0203 */
[----:B------:R-:W5:Y:S01]  /*09d0*/  @P0 LDG.E R18, desc[UR6][R18.64] ;  /* 0x0000000612120981 */ /* 0x000f62000c1e1900 */
[----:B--2---:R-:W-:-:S04]  /*09e0*/  @!P1 IMAD.WIDE.U32 R10, R5, 0x4, R10 ;  /* 0x00000004050a9825 */ /* 0x004fc800078e000a */
[----:B---3--:R-:W-:Y:S02]  /*09f0*/  @!P1 IMAD.WIDE.U32 R14, R13, 0x4, R14 ;  /* 0x000000040d0e9825 */ /* 0x008fe400078e000e */
[----:B------:R-:W2:Y:S04]  /*0a00*/  @!P1 LDG.E R11, desc[UR6][R10.64] ;  /* 0x000000060a0b9981 */ /* 0x000ea8000c1e1900 */
[----:B------:R-:W2:Y:S01]  /*0a10*/  @!P1 LDG.E R14, desc[UR6][R14.64] ;  /* 0x000000060e0e9981 */ /* 0x000ea2000c1e1900 */
[----:B----4-:R-:W-:-:S04]  /*0a20*/  @P0 FFMA R7, R7, R16, R12 ;  /* 0x0000001007070223 */ /* 0x010fc8000000000c */
[----:B-----5:R-:W-:-:S04]  /*0a30*/  @P0 FFMA R12, R18, R8, R7 ;  /* 0x00000008120c0223 */ /* 0x020fc80000000007 */
[----:B--2---:R-:W-:-:S07]  /*0a40*/  @!P1 FFMA R12, R11, R14, R12 ;  /* 0x0000000e0b0c9223 */ /* 0x004fce000000000c */
.L_x_0:
[----:B------:R-:W0:Y:S01]  /*0a50*/  LDC.64 R4, c[0x0][0x390] ;  /* 0x0000e400ff047b82 */ /* 0x000e220000000a00 */
[----:B------:R-:W-:-:S04]  /*0a60*/  IMAD R3, R2, R0, R3 ;  /* 0x0000000002037224 */ /* 0x000fc800078e0203 */
[----:B0-----:R-:W-:-:S05]  /*0a70*/  IMAD.WIDE.U32 R2, R3, 0x4, R4 ;  /* 0x0000000403027825 */ /* 0x001fca00078e0004 */
[----:B------:R-:W-:Y:S01]  /*0a80*/  STG.E desc[UR6][R2.64], R12 ;  /* 0x0000000c02007986 */ /* 0x000fe2000c101906 */
[----:B------:R-:W-:Y:S05]  /*0a90*/  EXIT ;  /* 0x000000000000794d */ /* 0x000fea0003800000 */
.L_x_4:
[----:B------:R-:W-:-:S00]  /*0aa0*/  BRA `(.L_x_4) ;  /* 0xfffffffc00fc7947 */ /* 0x000fc0000383ffff */
[----:B------:R-:W-:-:S00]  /*0ab0*/  NOP ;  /* 0x0000000000007918 */ /* 0x000fc00000000000 */
        /* <DEDUP_REMOVED lines=12> */
.L_x_6:


//--------------------- .text._Z12gpuTransposePfS_ii --------------------------
	.section	.text._Z12gpuTransposePfS_ii,"ax",@progbits
	.align	128
        .global         _Z12gpuTransposePfS_ii
        .type           _Z12gpuTransposePfS_ii,@function
        .size           _Z12gpuTransposePfS_ii,(.L_x_7 - _Z12gpuTransposePfS_ii)
        .other          _Z12gpuTransposePfS_ii,@"STO_CUDA_ENTRY STV_DEFAULT"
_Z12gpuTransposePfS_ii:
.text._Z12gpuTransposePfS_ii:
[----:B------:R-:W-:Y:S01]  /*0000*/  LDC R1, c[0x0][0x37c] ;  /* 0x0000df00ff017b82 */ /* 0x000fe20000000800 */
[----:B------:R-:W0:Y:S01]  /*0010*/  S2R R7, SR_CTAID.Y ;  /* 0x0000000000077919 */ /* 0x000e220000002600 */
[----:B------:R-:W1:Y:S01]  /*0020*/  LDCU UR4, c[0x0][0x360] ;  /* 0x00006c00ff0477ac */ /* 0x000e620008000800 */
[----:B------:R-:W0:Y:S01]  /*0030*/  S2R R2, SR_TID.Y ;  /* 0x0000000000027919 */ /* 0x000e220000002200 */
[----:B------:R-:W0:Y:S01]  /*0040*/  LDCU UR5, c[0x0][0x364] ;  /* 0x00006c80ff0577ac */ /* 0x000e220008000800 */
[----:B------:R-:W1:Y:S01]  /*0050*/  S2R R0, SR_CTAID.X ;  /* 0x0000000000007919 */ /* 0x000e620000002500 */
[----:B------:R-:W2:Y:S01]  /*0060*/  LDCU.64 UR6, c[0x0][0x390] ;  /* 0x00007200ff0677ac */ /* 0x000ea20008000a00 */
[----:B------:R-:W1:Y:S01]  /*0070*/  S2R R3, SR_TID.X ;  /* 0x0000000000037919 */ /* 0x000e620000002100 */
[----:B0-----:R-:W-:-:S05]  /*0080*/  IMAD R7, R7, UR5, R2 ;  /* 0x0000000507077c24 */ /* 0x001fca000f8e0202 */
[----:B--2---:R-:W-:Y:S01]  /*0090*/  ISETP.GE.U32.AND P0, PT, R7, UR7, PT ;  /* 0x0000000707007c0c */ /* 0x004fe2000bf06070 */
[----:B-1----:R-:W-:-:S05]  /*00a0*/  IMAD R0, R0, UR4, R3 ;  /* 0x0000000400007c24 */ /* 0x002fca000f8e0203 */
[----:B------:R-:W-:-:S13]  /*00b0*/  ISETP.GE.U32.OR P0, PT, R0, UR6, P0 ;  /* 0x0000000600007c0c */ /* 0x000fda0008706470 */
[----:B------:R-:W-:Y:S05]  /*00c0*/  @P0 EXIT ;  /* 0x000000000000094d */ /* 0x000fea0003800000 */
[----:B------:R-:W0:Y:S01]  /*00d0*/  LDC.64 R2, c[0x0][0x380] ;  /* 0x0000e000ff027b82 */ /* 0x000e220000000a00 */
[----:B------:R-:W1:Y:S01]  /*00e0*/  LDCU.64 UR4, c[0x0][0x358] ;  /* 0x00006b00ff0477ac */ /* 0x000e620008000a00 */
[----:B------:R-:W-:-:S04]  /*00f0*/  IMAD R5, R0, UR7, R7 ;  /* 0x0000000700057c24 */ /* 0x000fc8000f8e0207 */
[----:B0-----:R-:W-:Y:S02]  /*0100*/  IMAD.WIDE.U32 R2, R5, 0x4, R2 ;  /* 0x0000000405027825 */ /* 0x001fe400078e0002 */
[----:B------:R-:W0:Y:S04]  /*0110*/  LDC.64 R4, c[0x0][0x388] ;  /* 0x0000e200ff047b82 */ /* 0x000e280000000a00 */
[----:B-1----:R-:W2:Y:S01]  /*0120*/  LDG.E R3, desc[UR4][R2.64] ;  /* 0x0000000402037981 */ /* 0x002ea2000c1e1900 */
[----:B------:R-:W-:-:S04]  /*0130*/  IMAD R7, R7, UR6, R0 ;  /* 0x0000000607077c24 */ /* 0x000fc8000f8e0200 */
[----:B0-----:R-:W-:-:S05]  /*0140*/  IMAD.WIDE.U32 R4, R7, 0x4, R4 ;  /* 0x0000000407047825 */ /* 0x001fca00078e0004 */
[----:B--2---:R-:W-:Y:S01]  /*0150*/  STG.E desc[UR4][R4.64], R3 ;  /* 0x0000000304007986 */ /* 0x004fe2000c101904 */
[----:B------:R-:W-:Y:S05]  /*0160*/  EXIT ;  /* 0x000000000000794d */ /* 0x000fea0003800000 */
.L_x_5:
        /* <DEDUP_REMOVED lines=9> */
.L_x_7:


//--------------------- .nv.shared.reserved.0     --------------------------
	.section	.nv.shared.reserved.0,"aw",@nobits
	.weak		__nv_reservedSMEM_offset_0_alias
	.size		__nv_reservedSMEM_offset_0_alias, 0, 64
	.other		__nv_reservedSMEM_offset_0_alias,@"STO_CUDA_RESERVED_SHARED STV_DEFAULT"
__nv_reservedSMEM_offset_0_alias:
	.zero		0
	.zero		64


//--------------------- .nv.constant0._Z9gpuMatMulPfS_S_iii --------------------------
	.section	.nv.constant0._Z9gpuMatMulPfS_S_iii,"a",@progbits
	.sectionflags	@""
	.align	4
.nv.constant0._Z9gpuMatMulPfS_S_iii:
	.zero		932


//--------------------- .nv.constant0._Z12gpuTransposePfS_ii --------------------------
	.section	.nv.constant0._Z12gpuTransposePfS_ii,"a",@progbits
	.sectionflags	@""
	.align	4
.nv.constant0._Z12gpuTransposePfS_ii:
	.zero		920


//--------------------- SYMBOLS --------------------------

	.type		.nv.reservedSmem.offset0,@object
	.size		.nv.reservedSmem.offset0,0x4
